	.headerflags	@"EF_CUDA_TEXMODE_UNIFIED EF_CUDA_64BIT_ADDRESS EF_CUDA_ACCELERATORS EF_CUDA_SM90 EF_CUDA_VIRTUAL_SM(EF_CUDA_SM90)"
	.elftype	@"ET_EXEC"


//--------------------- .nv.info                  --------------------------
	.section	.nv.info,"",@"SHT_CUDA_INFO"
	.align	4


	//----- nvinfo : EIATTR_REGCOUNT
	.align		4
        /*0000*/ 	.byte	0x04, 0x2f
        /*0002*/ 	.short	(.L_1 - .L_0)
	.align		4
.L_0:
        /*0004*/ 	.word	index@(triton_poi_fused__safe_softmax_2)
        /*0008*/ 	.word	0x00000014


	//----- nvinfo : EIATTR_MIN_STACK_SIZE
	.align		4
.L_1:
        /*000c*/ 	.byte	0x04, 0x12
        /*000e*/ 	.short	(.L_3 - .L_2)
	.align		4
.L_2:
        /*0010*/ 	.word	index@(triton_poi_fused__safe_softmax_2)
        /*0014*/ 	.word	0x00000000


	//----- nvinfo : EIATTR_FRAME_SIZE
	.align		4
.L_3:
        /*0018*/ 	.byte	0x04, 0x11
        /*001a*/ 	.short	(.L_5 - .L_4)
	.align		4
.L_4:
        /*001c*/ 	.word	index@(triton_poi_fused__safe_softmax_2)
        /*0020*/ 	.word	0x00000000


	//----- nvinfo : EIATTR_MIN_STACK_SIZE
	.align		4
.L_5:
        /*0024*/ 	.byte	0x04, 0x12
        /*0026*/ 	.short	(.L_7 - .L_6)
	.align		4
.L_6:
        /*0028*/ 	.word	index@(triton_poi_fused__safe_softmax_2)
        /*002c*/ 	.word	0x00000000
.L_7:


//--------------------- .nv.info.triton_poi_fused__safe_softmax_2 --------------------------
	.section	.nv.info.triton_poi_fused__safe_softmax_2,"",@"SHT_CUDA_INFO"
	.sectionflags	@""
	.align	4


	//----- nvinfo : EIATTR_CUDA_API_VERSION
	.align		4
        /*0000*/ 	.byte	0x04, 0x37
        /*0002*/ 	.short	(.L_9 - .L_8)
.L_8:
        /*0004*/ 	.word	0x0000007c


	//----- nvinfo : EIATTR_KPARAM_INFO
	.align		4
.L_9:
        /*0008*/ 	.byte	0x04, 0x17
        /*000a*/ 	.short	(.L_11 - .L_10)
.L_10:
        /*000c*/ 	.word	0x00000000
        /*0010*/ 	.short	0x0003
        /*0012*/ 	.short	0x0018
        /*0014*/ 	.byte	0x00, 0xf0, 0x11, 0x00


	//----- nvinfo : EIATTR_KPARAM_INFO
	.align		4
.L_11:
        /*0018*/ 	.byte	0x04, 0x17
        /*001a*/ 	.short	(.L_13 - .L_12)
.L_12:
        /*001c*/ 	.word	0x00000000
        /*0020*/ 	.short	0x0002
        /*0022*/ 	.short	0x0010
        /*0024*/ 	.byte	0x00, 0xf4, 0x21, 0x00


	//----- nvinfo : EIATTR_KPARAM_INFO
	.align		4
.L_13:
        /*0028*/ 	.byte	0x04, 0x17
        /*002a*/ 	.short	(.L_15 - .L_14)
.L_14:
        /*002c*/ 	.word	0x00000000
        /*0030*/ 	.short	0x0001
        /*0032*/ 	.short	0x0008
        /*0034*/ 	.byte	0x00, 0xf4, 0x21, 0x00


	//----- nvinfo : EIATTR_KPARAM_INFO
	.align		4
.L_15:
        /*0038*/ 	.byte	0x04, 0x17
        /*003a*/ 	.short	(.L_17 - .L_16)
.L_16:
        /*003c*/ 	.word	0x00000000
        /*0040*/ 	.short	0x0000
        /*0042*/ 	.short	0x0000
        /*0044*/ 	.byte	0x00, 0xf4, 0x21, 0x00


	//----- nvinfo : EIATTR_SPARSE_MMA_MASK
	.align		4
.L_17:
        /*0048*/ 	.byte	0x03, 0x50
        /*004a*/ 	.short	0x0000


	//----- nvinfo : EIATTR_MAXREG_COUNT
	.align		4
        /*004c*/ 	.byte	0x03, 0x1b
        /*004e*/ 	.short	0x00ff


	//----- nvinfo : EIATTR_EXIT_INSTR_OFFSETS
	.align		4
        /*0050*/ 	.byte	0x04, 0x1c
        /*0052*/ 	.short	(.L_19 - .L_18)


	//   ....[0]....
.L_18:
        /*0054*/ 	.word	0x00000390


	//   ....[1]....
        /*0058*/ 	.word	0x000003b0


	//----- nvinfo : EIATTR_REQNTID
	.align		4
.L_19:
        /*005c*/ 	.byte	0x04, 0x10
        /*005e*/ 	.short	(.L_21 - .L_20)
.L_20:
        /*0060*/ 	.word	0x00000080
        /*0064*/ 	.word	0x00000001
        /*0068*/ 	.word	0x00000001


	//----- nvinfo : EIATTR_CBANK_PARAM_SIZE
	.align		4
.L_21:
        /*006c*/ 	.byte	0x03, 0x19
        /*006e*/ 	.short	0x001c


	//----- nvinfo : EIATTR_PARAM_CBANK
	.align		4
        /*0070*/ 	.byte	0x04, 0x0a
        /*0072*/ 	.short	(.L_23 - .L_22)
	.align		4
.L_22:
        /*0074*/ 	.word	index@(.nv.constant0.triton_poi_fused__safe_softmax_2)
        /*0078*/ 	.short	0x0210
        /*007a*/ 	.short	0x001c


	//----- nvinfo : EIATTR_SW_WAR
	.align		4
.L_23:
        /*007c*/ 	.byte	0x04, 0x36
        /*007e*/ 	.short	(.L_25 - .L_24)
.L_24:
        /*0080*/ 	.word	0x00000008
.L_25:


//--------------------- .nv.callgraph             --------------------------
	.section	.nv.callgraph,"",@"SHT_CUDA_CALLGRAPH"
	.align	4
	.sectionentsize	8
	.align		4
        /*0000*/ 	.word	0x00000000
	.align		4
        /*0004*/ 	.word	0xffffffff
	.align		4
        /*0008*/ 	.word	0x00000000
	.align		4
        /*000c*/ 	.word	0xfffffffe
	.align		4
        /*0010*/ 	.word	0x00000000
	.align		4
        /*0014*/ 	.word	0xfffffffd
	.align		4
        /*0018*/ 	.word	0x00000000
	.align		4
        /*001c*/ 	.word	0xfffffffc


//--------------------- .text.triton_poi_fused__safe_softmax_2 --------------------------
	.section	.text.triton_poi_fused__safe_softmax_2,"ax",@progbits
	.align	128
        .global         triton_poi_fused__safe_softmax_2
        .type           triton_poi_fused__safe_softmax_2,@function
        .size           triton_poi_fused__safe_softmax_2,(.L_x_1 - triton_poi_fused__safe_softmax_2)
        .other          triton_poi_fused__safe_softmax_2,@"STO_CUDA_ENTRY STV_DEFAULT"
triton_poi_fused__safe_softmax_2:
.text.triton_poi_fused__safe_softmax_2:
[----:B------:R-:W0:Y:S01]  /*0000*/  LDC R1, c[0x0][0x28] ;  /* 0x00000a00ff017b82 */ /* 0x000e220000000800 */
[----:B------:R-:W1:Y:S07]  /*0010*/  S2R R5, SR_TID.X ;  /* 0x0000000000057919 */ /* 0x000e6e0000002100 */
[----:B------:R-:W2:Y:S01]  /*0020*/  LDC.64 R2, c[0x0][0x218] ;  /* 0x00008600ff027b82 */ /* 0x000ea20000000a00 */
[----:B------:R-:W-:Y:S01]  /*0030*/  CS2R R12, SRZ ;  /* 0x00000000000c7805 */ /* 0x000fe2000001ff00 */
[----:B------:R-:W-:Y:S01]  /*0040*/  ULDC.64 UR4, c[0x0][0x208] ;  /* 0x0000820000047ab9 */ /* 0x000fe20000000a00 */
[----:B------:R-:W3:Y:S01]  /*0050*/  S2R R0, SR_CTAID.X ;  /* 0x0000000000007919 */ /* 0x000ee20000002500 */
[----:B------:R-:W-:-:S04]  /*0060*/  CS2R R14, SRZ ;  /* 0x00000000000e7805 */ /* 0x000fc8000001ff00 */
[----:B------:R-:W4:Y:S01]  /*0070*/  LDC.64 R6, c[0x0][0x210] ;  /* 0x00008400ff067b82 */ /* 0x000f220000000a00 */
[----:B-1----:R-:W-:Y:S02]  /*0080*/  LOP3.LUT R5, R5, 0x7f, RZ, 0xc0, !PT ;  /* 0x0000007f05057812 */ /* 0x002fe400078ec0ff */
[----:B---3--:R-:W-:-:S03]  /*0090*/  SHF.R.S32.HI R4, RZ, 0x18, R0 ;  /* 0x00000018ff047819 */ /* 0x008fc60000011400 */
[----:B------:R-:W-:Y:S01]  /*00a0*/  IMAD R5, R0, 0x80, R5 ;  /* 0x0000008000057824 */ /* 0x000fe200078e0205 */
[----:B------:R-:W-:-:S04]  /*00b0*/  SGXT R0, R4, 0x1 ;  /* 0x000000010400781a */ /* 0x000fc80000000200 */
[----:B------:R-:W-:Y:S02]  /*00c0*/  ISETP.GE.AND P0, PT, R5, 0x100, PT ;  /* 0x000001000500780c */ /* 0x000fe40003f06270 */
[----:B------:R-:W-:-:S04]  /*00d0*/  LEA.HI R0, R0, R5, RZ, 0x2 ;  /* 0x0000000500007211 */ /* 0x000fc800078f10ff */
[----:B------:R-:W-:-:S05]  /*00e0*/  LOP3.LUT R11, R0, 0xfffffffc, RZ, 0xc0, !PT ;  /* 0xfffffffc000b7812 */ /* 0x000fca00078ec0ff */
[----:B--2---:R-:W-:-:S05]  /*00f0*/  IMAD.WIDE R8, R11, 0x4, R2 ;  /* 0x000000040b087825 */ /* 0x004fca00078e0202 */
[----:B------:R-:W2:Y:S04]  /*0100*/  @!P0 LDG.E.EL R12, desc[UR4][R8.64] ;  /* 0x00000004080c8981 */ /* 0x000ea8000c2e1900 */
[----:B------:R-:W2:Y:S04]  /*0110*/  @!P0 LDG.E.EL R13, desc[UR4][R8.64+0x4] ;  /* 0x00000404080d8981 */ /* 0x000ea8000c2e1900 */
[----:B------:R-:W3:Y:S04]  /*0120*/  @!P0 LDG.E.EL R14, desc[UR4][R8.64+0x8] ;  /* 0x00000804080e8981 */ /* 0x000ee8000c2e1900 */
[----:B------:R1:W5:Y:S01]  /*0130*/  @!P0 LDG.E.EL R15, desc[UR4][R8.64+0xc] ;  /* 0x00000c04080f8981 */ /* 0x000362000c2e1900 */
[----:B------:R-:W-:-:S02]  /*0140*/  IMAD.MOV.U32 R0, RZ, RZ, RZ ;  /* 0x000000ffff007224 */ /* 0x000fc400078e00ff */
[----:B------:R-:W-:Y:S02]  /*0150*/  IMAD.MOV.U32 R4, RZ, RZ, RZ ;  /* 0x000000ffff047224 */ /* 0x000fe400078e00ff */
[----:B----4-:R-:W-:Y:S01]  /*0160*/  IMAD.WIDE R6, R11, 0x4, R6 ;  /* 0x000000040b067825 */ /* 0x010fe200078e0206 */
[----:B------:R-:W-:-:S04]  /*0170*/  CS2R R10, SRZ ;  /* 0x00000000000a7805 */ /* 0x000fc8000001ff00 */
[----:B------:R-:W4:Y:S04]  /*0180*/  @!P0 LDG.E.EL R0, desc[UR4][R6.64] ;  /* 0x0000000406008981 */ /* 0x000f28000c2e1900 */
[----:B------:R-:W4:Y:S01]  /*0190*/  @!P0 LDG.E.EL R4, desc[UR4][R6.64+0x4] ;  /* 0x0000040406048981 */ /* 0x000f22000c2e1900 */
[----:B------:R-:W-:Y:S02]  /*01a0*/  IMAD.MOV.U32 R17, RZ, RZ, RZ ;  /* 0x000000ffff117224 */ /* 0x000fe400078e00ff */
[C---:B-1----:R-:W-:Y:S01]  /*01b0*/  IMAD.WIDE R8, R5.reuse, 0x4, R2 ;  /* 0x0000000405087825 */ /* 0x042fe200078e0202 */
[----:B------:R-:W4:Y:S01]  /*01c0*/  @!P0 LDG.E.EL R10, desc[UR4][R6.64+0x8] ;  /* 0x00000804060a8981 */ /* 0x000f22000c2e1900 */
[----:B------:R-:W1:Y:S03]  /*01d0*/  LDC.64 R2, c[0x0][0x220] ;  /* 0x00008800ff027b82 */ /* 0x000e660000000a00 */
[----:B------:R1:W4:Y:S04]  /*01e0*/  @!P0 LDG.E.EL R11, desc[UR4][R6.64+0xc] ;  /* 0x00000c04060b8981 */ /* 0x000328000c2e1900 */
[----:B------:R-:W4:Y:S01]  /*01f0*/  @!P0 LDG.E R17, desc[UR4][R8.64] ;  /* 0x0000000408118981 */ /* 0x000f22000c1e1900 */
[----:B01----:R-:W-:-:S04]  /*0200*/  IMAD.WIDE R2, R5, 0x4, R2 ;  /* 0x0000000405027825 */ /* 0x003fc800078e0202 */
[----:B--2---:R-:W-:-:S04]  /*0210*/  FADD R13, R13, R12 ;  /* 0x0000000c0d0d7221 */ /* 0x004fc80000000000 */
[----:B---3--:R-:W-:-:S04]  /*0220*/  FADD R14, R13, R14 ;  /* 0x0000000e0d0e7221 */ /* 0x008fc80000000000 */
[----:B-----5:R-:W-:-:S05]  /*0230*/  FADD R14, R14, R15 ;  /* 0x0000000f0e0e7221 */ /* 0x020fca0000000000 */
[C---:B------:R-:W-:Y:S02]  /*0240*/  FSETP.GT.AND P2, PT, |R14|.reuse, 8.50705917302346158658e+37, PT ;  /* 0x7e8000000e00780b */ /* 0x040fe40003f44200 */
[----:B------:R-:W-:Y:S02]  /*0250*/  FSETP.GEU.AND P1, PT, |R14|, 1.175494350822287508e-38, PT ;  /* 0x008000000e00780b */ /* 0x000fe40003f2e200 */
[----:B----4-:R-:W-:Y:S02]  /*0260*/  FSETP.NEU.AND P3, PT, R0, -INF , PT ;  /* 0xff8000000000780b */ /* 0x010fe40003f6d000 */
[----:B------:R-:W-:Y:S02]  /*0270*/  FSETP.NEU.AND P4, PT, R4, -INF , PT ;  /* 0xff8000000400780b */ /* 0x000fe40003f8d000 */
[----:B------:R-:W-:-:S05]  /*0280*/  SEL R0, RZ, 0x1, !P3 ;  /* 0x00000001ff007807 */ /* 0x000fca0005800000 */
[----:B------:R-:W-:Y:S01]  /*0290*/  @P2 FMUL R14, R14, 0.25 ;  /* 0x3e8000000e0e2820 */ /* 0x000fe20000400000 */
[----:B------:R-:W-:Y:S02]  /*02a0*/  SEL R7, RZ, 0x1fffe, !P4 ;  /* 0x0001fffeff077807 */ /* 0x000fe40006000000 */
[----:B------:R-:W-:Y:S01]  /*02b0*/  FSETP.NEU.AND P3, PT, R10, -INF , PT ;  /* 0xff8000000a00780b */ /* 0x000fe20003f6d000 */
[----:B------:R-:W-:Y:S01]  /*02c0*/  @!P1 FMUL R14, R14, 16777216 ;  /* 0x4b8000000e0e9820 */ /* 0x000fe20000400000 */
[----:B------:R-:W-:Y:S01]  /*02d0*/  FSETP.NEU.AND P4, PT, R11, -INF , PT ;  /* 0xff8000000b00780b */ /* 0x000fe20003f8d000 */
[----:B------:R-:W-:Y:S01]  /*02e0*/  IMAD.IADD R4, R0, 0x1, R7 ;  /* 0x0000000100047824 */ /* 0x000fe200078e0207 */
[----:B------:R-:W-:Y:S01]  /*02f0*/  SEL R0, RZ, 0x4, !P3 ;  /* 0x00000004ff007807 */ /* 0x000fe20005800000 */
[----:B------:R-:W-:Y:S01]  /*0300*/  @P2 FMUL R17, R17, 0.25 ;  /* 0x3e80000011112820 */ /* 0x000fe20000400000 */
[----:B------:R-:W-:Y:S01]  /*0310*/  SEL R7, RZ, 0x7fff8, !P4 ;  /* 0x0007fff8ff077807 */ /* 0x000fe20006000000 */
[----:B------:R-:W0:Y:S01]  /*0320*/  MUFU.RCP R14, R14 ;  /* 0x0000000e000e7308 */ /* 0x000e220000001000 */
[----:B------:R-:W-:Y:S01]  /*0330*/  LOP3.LUT R4, R4, 0x3, RZ, 0xc0, !PT ;  /* 0x0000000304047812 */ /* 0x000fe200078ec0ff */
[----:B------:R-:W-:-:S03]  /*0340*/  @!P1 FMUL R17, R17, 16777216 ;  /* 0x4b80000011119820 */ /* 0x000fc60000400000 */
[----:B------:R-:W-:-:S04]  /*0350*/  IADD3 R0, R4, R7, R0 ;  /* 0x0000000704007210 */ /* 0x000fc80007ffe000 */
[----:B------:R-:W-:Y:S01]  /*0360*/  LOP3.LUT P1, RZ, R0, 0xf, RZ, 0xc0, !PT ;  /* 0x0000000f00ff7812 */ /* 0x000fe2000782c0ff */
[----:B0-----:R-:W-:-:S05]  /*0370*/  FMUL R4, R14, R17 ;  /* 0x000000110e047220 */ /* 0x001fca0000400000 */
[----:B------:R-:W-:Y:S01]  /*0380*/  SEL R5, R4, RZ, P1 ;  /* 0x000000ff04057207 */ /* 0x000fe20000800000 */
[----:B------:R-:W-:Y:S06]  /*0390*/  @P0 EXIT ;  /* 0x000000000000094d */ /* 0x000fec0003800000 */
[----:B------:R-:W-:Y:S01]  /*03a0*/  STG.E desc[UR4][R2.64], R5 ;  /* 0x0000000502007986 */ /* 0x000fe2000c101904 */
[----:B------:R-:W-:Y:S05]  /*03b0*/  EXIT ;  /* 0x000000000000794d */ /* 0x000fea0003800000 */
.L_x_0:
[----:B------:R-:W-:-:S00]  /*03c0*/  BRA `(.L_x_0) ;  /* 0xfffffffc00fc7947 */ /* 0x000fc0000383ffff */
[----:B------:R-:W-:-:S00]  /*03d0*/  NOP ;  /* 0x0000000000007918 */ /* 0x000fc00000000000 */
        /* <DEDUP_REMOVED lines=10> */
.L_x_1:


//--------------------- .nv.constant0.triton_poi_fused__safe_softmax_2 --------------------------
	.section	.nv.constant0.triton_poi_fused__safe_softmax_2,"a",@progbits
	.sectionflags	@""
	.align	4
.nv.constant0.triton_poi_fused__safe_softmax_2:
	.zero		556
